//
// Generated by NVIDIA NVVM Compiler
//
// Compiler Build ID: CL-36424714
// Cuda compilation tools, release 13.0, V13.0.88
// Based on NVVM 20.0.0
//

.version 9.0
.target sm_100
.address_size 64

	// .globl	_Z22matrixVectorMultKernelPKdS0_Pdjj

.visible .entry _Z22matrixVectorMultKernelPKdS0_Pdjj(
	.param .u64 .ptr .align 1 _Z22matrixVectorMultKernelPKdS0_Pdjj_param_0,
	.param .u64 .ptr .align 1 _Z22matrixVectorMultKernelPKdS0_Pdjj_param_1,
	.param .u64 .ptr .align 1 _Z22matrixVectorMultKernelPKdS0_Pdjj_param_2,
	.param .u32 _Z22matrixVectorMultKernelPKdS0_Pdjj_param_3,
	.param .u32 _Z22matrixVectorMultKernelPKdS0_Pdjj_param_4
)
{
	.reg .pred 	%p<11>;
	.reg .b32 	%r<61>;
	.reg .b64 	%rd<78>;
	.reg .b64 	%fd<112>;

	ld.param.u64 	%rd7, [_Z22matrixVectorMultKernelPKdS0_Pdjj_param_0];
	ld.param.u64 	%rd8, [_Z22matrixVectorMultKernelPKdS0_Pdjj_param_1];
	ld.param.u64 	%rd6, [_Z22matrixVectorMultKernelPKdS0_Pdjj_param_2];
	ld.param.u32 	%r21, [_Z22matrixVectorMultKernelPKdS0_Pdjj_param_3];
	ld.param.u32 	%r20, [_Z22matrixVectorMultKernelPKdS0_Pdjj_param_4];
	cvta.to.global.u64 	%rd1, %rd8;
	cvta.to.global.u64 	%rd2, %rd7;
	mov.u32 	%r22, %ctaid.x;
	mov.u32 	%r23, %ntid.x;
	mov.u32 	%r24, %tid.x;
	mad.lo.s32 	%r1, %r22, %r23, %r24;
	setp.ge.u32 	%p1, %r1, %r21;
	@%p1 bra 	$L__BB0_15;
	setp.eq.s32 	%p2, %r20, 0;
	mov.f64 	%fd111, 0d0000000000000000;
	@%p2 bra 	$L__BB0_14;
	mul.lo.s32 	%r2, %r20, %r1;
	and.b32  	%r3, %r20, 15;
	setp.lt.u32 	%p3, %r20, 16;
	mov.f64 	%fd111, 0d0000000000000000;
	mov.b32 	%r57, 0;
	@%p3 bra 	$L__BB0_5;
	and.b32  	%r57, %r20, -16;
	mov.f64 	%fd111, 0d0000000000000000;
	mov.b32 	%r55, 0;
$L__BB0_4:
	.pragma "nounroll";
	add.s32 	%r27, %r55, %r2;
	mul.wide.u32 	%rd9, %r27, 8;
	add.s64 	%rd10, %rd2, %rd9;
	ld.global.f64 	%fd18, [%rd10];
	mul.wide.u32 	%rd11, %r55, 8;
	add.s64 	%rd12, %rd1, %rd11;
	ld.global.f64 	%fd19, [%rd12];
	fma.rn.f64 	%fd20, %fd18, %fd19, %fd111;
	add.s32 	%r28, %r27, 1;
	mul.wide.u32 	%rd13, %r28, 8;
	add.s64 	%rd14, %rd2, %rd13;
	ld.global.f64 	%fd21, [%rd14];
	ld.global.f64 	%fd22, [%rd12+8];
	fma.rn.f64 	%fd23, %fd21, %fd22, %fd20;
	add.s32 	%r29, %r27, 2;
	mul.wide.u32 	%rd15, %r29, 8;
	add.s64 	%rd16, %rd2, %rd15;
	ld.global.f64 	%fd24, [%rd16];
	ld.global.f64 	%fd25, [%rd12+16];
	fma.rn.f64 	%fd26, %fd24, %fd25, %fd23;
	add.s32 	%r30, %r27, 3;
	mul.wide.u32 	%rd17, %r30, 8;
	add.s64 	%rd18, %rd2, %rd17;
	ld.global.f64 	%fd27, [%rd18];
	ld.global.f64 	%fd28, [%rd12+24];
	fma.rn.f64 	%fd29, %fd27, %fd28, %fd26;
	add.s32 	%r31, %r27, 4;
	mul.wide.u32 	%rd19, %r31, 8;
	add.s64 	%rd20, %rd2, %rd19;
	ld.global.f64 	%fd30, [%rd20];
	ld.global.f64 	%fd31, [%rd12+32];
	fma.rn.f64 	%fd32, %fd30, %fd31, %fd29;
	add.s32 	%r32, %r27, 5;
	mul.wide.u32 	%rd21, %r32, 8;
	add.s64 	%rd22, %rd2, %rd21;
	ld.global.f64 	%fd33, [%rd22];
	ld.global.f64 	%fd34, [%rd12+40];
	fma.rn.f64 	%fd35, %fd33, %fd34, %fd32;
	add.s32 	%r33, %r27, 6;
	mul.wide.u32 	%rd23, %r33, 8;
	add.s64 	%rd24, %rd2, %rd23;
	ld.global.f64 	%fd36, [%rd24];
	ld.global.f64 	%fd37, [%rd12+48];
	fma.rn.f64 	%fd38, %fd36, %fd37, %fd35;
	add.s32 	%r34, %r27, 7;
	mul.wide.u32 	%rd25, %r34, 8;
	add.s64 	%rd26, %rd2, %rd25;
	ld.global.f64 	%fd39, [%rd26];
	ld.global.f64 	%fd40, [%rd12+56];
	fma.rn.f64 	%fd41, %fd39, %fd40, %fd38;
	add.s32 	%r35, %r27, 8;
	mul.wide.u32 	%rd27, %r35, 8;
	add.s64 	%rd28, %rd2, %rd27;
	ld.global.f64 	%fd42, [%rd28];
	ld.global.f64 	%fd43, [%rd12+64];
	fma.rn.f64 	%fd44, %fd42, %fd43, %fd41;
	add.s32 	%r36, %r27, 9;
	mul.wide.u32 	%rd29, %r36, 8;
	add.s64 	%rd30, %rd2, %rd29;
	ld.global.f64 	%fd45, [%rd30];
	ld.global.f64 	%fd46, [%rd12+72];
	fma.rn.f64 	%fd47, %fd45, %fd46, %fd44;
	add.s32 	%r37, %r27, 10;
	mul.wide.u32 	%rd31, %r37, 8;
	add.s64 	%rd32, %rd2, %rd31;
	ld.global.f64 	%fd48, [%rd32];
	ld.global.f64 	%fd49, [%rd12+80];
	fma.rn.f64 	%fd50, %fd48, %fd49, %fd47;
	add.s32 	%r38, %r27, 11;
	mul.wide.u32 	%rd33, %r38, 8;
	add.s64 	%rd34, %rd2, %rd33;
	ld.global.f64 	%fd51, [%rd34];
	ld.global.f64 	%fd52, [%rd12+88];
	fma.rn.f64 	%fd53, %fd51, %fd52, %fd50;
	add.s32 	%r39, %r27, 12;
	mul.wide.u32 	%rd35, %r39, 8;
	add.s64 	%rd36, %rd2, %rd35;
	ld.global.f64 	%fd54, [%rd36];
	ld.global.f64 	%fd55, [%rd12+96];
	fma.rn.f64 	%fd56, %fd54, %fd55, %fd53;
	add.s32 	%r40, %r27, 13;
	mul.wide.u32 	%rd37, %r40, 8;
	add.s64 	%rd38, %rd2, %rd37;
	ld.global.f64 	%fd57, [%rd38];
	ld.global.f64 	%fd58, [%rd12+104];
	fma.rn.f64 	%fd59, %fd57, %fd58, %fd56;
	add.s32 	%r41, %r27, 14;
	mul.wide.u32 	%rd39, %r41, 8;
	add.s64 	%rd40, %rd2, %rd39;
	ld.global.f64 	%fd60, [%rd40];
	ld.global.f64 	%fd61, [%rd12+112];
	fma.rn.f64 	%fd62, %fd60, %fd61, %fd59;
	add.s32 	%r42, %r27, 15;
	mul.wide.u32 	%rd41, %r42, 8;
	add.s64 	%rd42, %rd2, %rd41;
	ld.global.f64 	%fd63, [%rd42];
	ld.global.f64 	%fd64, [%rd12+120];
	fma.rn.f64 	%fd111, %fd63, %fd64, %fd62;
	add.s32 	%r55, %r55, 16;
	setp.ne.s32 	%p4, %r55, %r57;
	@%p4 bra 	$L__BB0_4;
$L__BB0_5:
	setp.eq.s32 	%p5, %r3, 0;
	@%p5 bra 	$L__BB0_14;
	and.b32  	%r8, %r20, 7;
	setp.lt.u32 	%p6, %r3, 8;
	@%p6 bra 	$L__BB0_8;
	add.s32 	%r43, %r57, %r2;
	mul.wide.u32 	%rd43, %r43, 8;
	add.s64 	%rd44, %rd2, %rd43;
	ld.global.f64 	%fd66, [%rd44];
	mul.wide.u32 	%rd45, %r57, 8;
	add.s64 	%rd46, %rd1, %rd45;
	ld.global.f64 	%fd67, [%rd46];
	fma.rn.f64 	%fd68, %fd66, %fd67, %fd111;
	add.s32 	%r44, %r43, 1;
	mul.wide.u32 	%rd47, %r44, 8;
	add.s64 	%rd48, %rd2, %rd47;
	ld.global.f64 	%fd69, [%rd48];
	ld.global.f64 	%fd70, [%rd46+8];
	fma.rn.f64 	%fd71, %fd69, %fd70, %fd68;
	add.s32 	%r45, %r43, 2;
	mul.wide.u32 	%rd49, %r45, 8;
	add.s64 	%rd50, %rd2, %rd49;
	ld.global.f64 	%fd72, [%rd50];
	ld.global.f64 	%fd73, [%rd46+16];
	fma.rn.f64 	%fd74, %fd72, %fd73, %fd71;
	add.s32 	%r46, %r43, 3;
	mul.wide.u32 	%rd51, %r46, 8;
	add.s64 	%rd52, %rd2, %rd51;
	ld.global.f64 	%fd75, [%rd52];
	ld.global.f64 	%fd76, [%rd46+24];
	fma.rn.f64 	%fd77, %fd75, %fd76, %fd74;
	add.s32 	%r47, %r43, 4;
	mul.wide.u32 	%rd53, %r47, 8;
	add.s64 	%rd54, %rd2, %rd53;
	ld.global.f64 	%fd78, [%rd54];
	ld.global.f64 	%fd79, [%rd46+32];
	fma.rn.f64 	%fd80, %fd78, %fd79, %fd77;
	add.s32 	%r48, %r43, 5;
	mul.wide.u32 	%rd55, %r48, 8;
	add.s64 	%rd56, %rd2, %rd55;
	ld.global.f64 	%fd81, [%rd56];
	ld.global.f64 	%fd82, [%rd46+40];
	fma.rn.f64 	%fd83, %fd81, %fd82, %fd80;
	add.s32 	%r49, %r43, 6;
	mul.wide.u32 	%rd57, %r49, 8;
	add.s64 	%rd58, %rd2, %rd57;
	ld.global.f64 	%fd84, [%rd58];
	ld.global.f64 	%fd85, [%rd46+48];
	fma.rn.f64 	%fd86, %fd84, %fd85, %fd83;
	add.s32 	%r50, %r43, 7;
	mul.wide.u32 	%rd59, %r50, 8;
	add.s64 	%rd60, %rd2, %rd59;
	ld.global.f64 	%fd87, [%rd60];
	ld.global.f64 	%fd88, [%rd46+56];
	fma.rn.f64 	%fd111, %fd87, %fd88, %fd86;
	add.s32 	%r57, %r57, 8;
$L__BB0_8:
	setp.eq.s32 	%p7, %r8, 0;
	@%p7 bra 	$L__BB0_14;
	and.b32  	%r11, %r20, 3;
	setp.lt.u32 	%p8, %r8, 4;
	@%p8 bra 	$L__BB0_11;
	add.s32 	%r51, %r57, %r2;
	mul.wide.u32 	%rd61, %r51, 8;
	add.s64 	%rd62, %rd2, %rd61;
	ld.global.f64 	%fd90, [%rd62];
	mul.wide.u32 	%rd63, %r57, 8;
	add.s64 	%rd64, %rd1, %rd63;
	ld.global.f64 	%fd91, [%rd64];
	fma.rn.f64 	%fd92, %fd90, %fd91, %fd111;
	add.s32 	%r52, %r51, 1;
	mul.wide.u32 	%rd65, %r52, 8;
	add.s64 	%rd66, %rd2, %rd65;
	ld.global.f64 	%fd93, [%rd66];
	ld.global.f64 	%fd94, [%rd64+8];
	fma.rn.f64 	%fd95, %fd93, %fd94, %fd92;
	add.s32 	%r53, %r51, 2;
	mul.wide.u32 	%rd67, %r53, 8;
	add.s64 	%rd68, %rd2, %rd67;
	ld.global.f64 	%fd96, [%rd68];
	ld.global.f64 	%fd97, [%rd64+16];
	fma.rn.f64 	%fd98, %fd96, %fd97, %fd95;
	add.s32 	%r54, %r51, 3;
	mul.wide.u32 	%rd69, %r54, 8;
	add.s64 	%rd70, %rd2, %rd69;
	ld.global.f64 	%fd99, [%rd70];
	ld.global.f64 	%fd100, [%rd64+24];
	fma.rn.f64 	%fd111, %fd99, %fd100, %fd98;
	add.s32 	%r57, %r57, 4;
$L__BB0_11:
	setp.eq.s32 	%p9, %r11, 0;
	@%p9 bra 	$L__BB0_14;
	mul.wide.u32 	%rd71, %r57, 8;
	add.s64 	%rd77, %rd1, %rd71;
	add.s32 	%r60, %r57, %r2;
	neg.s32 	%r59, %r11;
$L__BB0_13:
	.pragma "nounroll";
	mul.wide.u32 	%rd72, %r60, 8;
	add.s64 	%rd73, %rd2, %rd72;
	ld.global.f64 	%fd101, [%rd73];
	ld.global.f64 	%fd102, [%rd77];
	fma.rn.f64 	%fd111, %fd101, %fd102, %fd111;
	add.s64 	%rd77, %rd77, 8;
	add.s32 	%r60, %r60, 1;
	add.s32 	%r59, %r59, 1;
	setp.ne.s32 	%p10, %r59, 0;
	@%p10 bra 	$L__BB0_13;
$L__BB0_14:
	cvta.to.global.u64 	%rd74, %rd6;
	mul.wide.u32 	%rd75, %r1, 8;
	add.s64 	%rd76, %rd74, %rd75;
	st.global.f64 	[%rd76], %fd111;
$L__BB0_15:
	ret;

}


// ===== COMPILED SASS (sm_100) =====

	.target	sm_100

	.elftype	@"ET_EXEC"


//--------------------- .note.nv.tkinfo           --------------------------
	.section	.note.nv.tkinfo,"",@"SHT_NOTE"
	.sectionflags	@"SHF_NOTE_NV_TKINFO"
	.tkinfo
        /*0018*/ 	.word	0x00000002
        /*0030*/ 	.string	""
        /*0030*/ 	.string	"ptxas"
        /*0030*/ 	.string	"Cuda compilation tools, release 13.0, V13.0.88"
        /*0030*/ 	.string	"Build cuda_13.0.r13.0/compiler.36424714_0"
        /*0030*/ 	.string	"-arch sm_100 -m 64 "



//--------------------- .note.nv.cuinfo           --------------------------
	.section	.note.nv.cuinfo,"",@"SHT_NOTE"
	.sectionflags	@"SHF_NOTE_NV_CUINFO"
        /*0018*/ 	.short	0x0002
        /*001a*/ 	.short	0x0064
        /*001c*/ 	.short	0x0082
	.zero		2


//--------------------- .nv.info                  --------------------------
	.section	.nv.info,"",@"SHT_CUDA_INFO"
	.align	4


	//----- nvinfo : EIATTR_REGCOUNT
	.align		4
        /*0000*/ 	.byte	0x04, 0x2f
        /*0002*/ 	.short	(.L_1 - .L_0)
	.align		4
.L_0:
        /*0004*/ 	.word	index@(_Z22matrixVectorMultKernelPKdS0_Pdjj)
        /*0008*/ 	.word	0x00000020


	//----- nvinfo : EIATTR_FRAME_SIZE
	.align		4
.L_1:
        /*000c*/ 	.byte	0x04, 0x11
        /*000e*/ 	.short	(.L_3 - .L_2)
	.align		4
.L_2:
        /*0010*/ 	.word	index@(_Z22matrixVectorMultKernelPKdS0_Pdjj)
        /*0014*/ 	.word	0x00000000


	//----- nvinfo : EIATTR_MIN_STACK_SIZE
	.align		4
.L_3:
        /*0018*/ 	.byte	0x04, 0x12
        /*001a*/ 	.short	(.L_5 - .L_4)
	.align		4
.L_4:
        /*001c*/ 	.word	index@(_Z22matrixVectorMultKernelPKdS0_Pdjj)
        /*0020*/ 	.word	0x00000000
.L_5:


//--------------------- .nv.compat                --------------------------
	.section	.nv.compat,"",@"SHT_CUDA_COMPAT_INFO"
	.align	4
        /*0000*/ 	.byte	0x02, 0x09, 0x00, 0x00, 0x02, 0x02, 0x01, 0x00, 0x02, 0x05, 0x05, 0x00, 0x03, 0x07, 0x01, 0x01
        /*0010*/ 	.byte	0x02, 0x03, 0x00, 0x00, 0x02, 0x06, 0x01, 0x00, 0x04, 0x0b, 0x08, 0x00, 0x01, 0x00, 0x00, 0x00
        /*0020*/ 	.byte	0x00, 0x00, 0x00, 0x00


//--------------------- .nv.info._Z22matrixVectorMultKernelPKdS0_Pdjj --------------------------
	.section	.nv.info._Z22matrixVectorMultKernelPKdS0_Pdjj,"",@"SHT_CUDA_INFO"
	.sectionflags	@""
	.align	4


	//----- nvinfo : EIATTR_CUDA_API_VERSION
	.align		4
        /*0000*/ 	.byte	0x04, 0x37
        /*0002*/ 	.short	(.L_7 - .L_6)
.L_6:
        /*0004*/ 	.word	0x00000082


	//----- nvinfo : EIATTR_KPARAM_INFO
	.align		4
.L_7:
        /*0008*/ 	.byte	0x04, 0x17
        /*000a*/ 	.short	(.L_9 - .L_8)
.L_8:
        /*000c*/ 	.word	0x00000000
        /*0010*/ 	.short	0x0004
        /*0012*/ 	.short	0x001c
        /*0014*/ 	.byte	0x00, 0xf0, 0x11, 0x00


	//----- nvinfo : EIATTR_KPARAM_INFO
	.align		4
.L_9:
        /*0018*/ 	.byte	0x04, 0x17
        /*001a*/ 	.short	(.L_11 - .L_10)
.L_10:
        /*001c*/ 	.word	0x00000000
        /*0020*/ 	.short	0x0003
        /*0022*/ 	.short	0x0018
        /*0024*/ 	.byte	0x00, 0xf0, 0x11, 0x00


	//----- nvinfo : EIATTR_KPARAM_INFO
	.align		4
.L_11:
        /*0028*/ 	.byte	0x04, 0x17
        /*002a*/ 	.short	(.L_13 - .L_12)
.L_12:
        /*002c*/ 	.word	0x00000000
        /*0030*/ 	.short	0x0002
        /*0032*/ 	.short	0x0010
        /*0034*/ 	.byte	0x00, 0xf5, 0x21, 0x00


	//----- nvinfo : EIATTR_KPARAM_INFO
	.align		4
.L_13:
        /*0038*/ 	.byte	0x04, 0x17
        /*003a*/ 	.short	(.L_15 - .L_14)
.L_14:
        /*003c*/ 	.word	0x00000000
        /*0040*/ 	.short	0x0001
        /*0042*/ 	.short	0x0008
        /*0044*/ 	.byte	0x00, 0xf5, 0x21, 0x00


	//----- nvinfo : EIATTR_KPARAM_INFO
	.align		4
.L_15:
        /*0048*/ 	.byte	0x04, 0x17
        /*004a*/ 	.short	(.L_17 - .L_16)
.L_16:
        /*004c*/ 	.word	0x00000000
        /*0050*/ 	.short	0x0000
        /*0052*/ 	.short	0x0000
        /*0054*/ 	.byte	0x00, 0xf5, 0x21, 0x00


	//----- nvinfo : EIATTR_SPARSE_MMA_MASK
	.align		4
.L_17:
        /*0058*/ 	.byte	0x03, 0x50
        /*005a*/ 	.short	0x0000


	//----- nvinfo : EIATTR_MAXREG_COUNT
	.align		4
        /*005c*/ 	.byte	0x03, 0x1b
        /*005e*/ 	.short	0x00ff


	//----- nvinfo : EIATTR_MERCURY_ISA_VERSION
	.align		4
        /*0060*/ 	.byte	0x03, 0x5f
        /*0062*/ 	.short	0x0101


	//----- nvinfo : EIATTR_VRC_CTA_INIT_COUNT
	.align		4
        /*0064*/ 	.byte	0x02, 0x4a
	.zero		1
	.zero		1


	//----- nvinfo : EIATTR_EXIT_INSTR_OFFSETS
	.align		4
        /*0068*/ 	.byte	0x04, 0x1c
        /*006a*/ 	.short	(.L_19 - .L_18)


	//   ....[0]....
.L_18:
        /*006c*/ 	.word	0x00000070


	//   ....[1]....
        /*0070*/ 	.word	0x00000d20


	//----- nvinfo : EIATTR_CBANK_PARAM_SIZE
	.align		4
.L_19:
        /*0074*/ 	.byte	0x03, 0x19
        /*0076*/ 	.short	0x0020


	//----- nvinfo : EIATTR_PARAM_CBANK
	.align		4
        /*0078*/ 	.byte	0x04, 0x0a
        /*007a*/ 	.short	(.L_21 - .L_20)
	.align		4
.L_20:
        /*007c*/ 	.word	index@(.nv.constant0._Z22matrixVectorMultKernelPKdS0_Pdjj)
        /*0080*/ 	.short	0x0380
        /*0082*/ 	.short	0x0020


	//----- nvinfo : EIATTR_SW_WAR
	.align		4
.L_21:
        /*0084*/ 	.byte	0x04, 0x36
        /*0086*/ 	.short	(.L_23 - .L_22)
.L_22:
        /*0088*/ 	.word	0x00000008
.L_23:


//--------------------- .nv.callgraph             --------------------------
	.section	.nv.callgraph,"",@"SHT_CUDA_CALLGRAPH"
	.align	4
	.sectionentsize	8
	.align		4
        /*0000*/ 	.word	0x00000000
	.align		4
        /*0004*/ 	.word	0xffffffff
	.align		4
        /*0008*/ 	.word	0x00000000
	.align		4
        /*000c*/ 	.word	0xfffffffe
	.align		4
        /*0010*/ 	.word	0x00000000
	.align		4
        /*0014*/ 	.word	0xfffffffd
	.align		4
        /*0018*/ 	.word	0x00000000
	.align		4
        /*001c*/ 	.word	0xfffffffc


//--------------------- .text._Z22matrixVectorMultKernelPKdS0_Pdjj --------------------------
	.section	.text._Z22matrixVectorMultKernelPKdS0_Pdjj,"ax",@progbits
	.align	128
        .global         _Z22matrixVectorMultKernelPKdS0_Pdjj
        .type           _Z22matrixVectorMultKernelPKdS0_Pdjj,@function
        .size           _Z22matrixVectorMultKernelPKdS0_Pdjj,(.L_x_7 - _Z22matrixVectorMultKernelPKdS0_Pdjj)
        .other          _Z22matrixVectorMultKernelPKdS0_Pdjj,@"STO_CUDA_ENTRY STV_DEFAULT"
_Z22matrixVectorMultKernelPKdS0_Pdjj:
.text._Z22matrixVectorMultKernelPKdS0_Pdjj:
[----:B------:R-:W-:Y:S01]  /*0000*/  LDC R1, c[0x0][0x37c] ;  /* 0x0000df00ff017b82 */ /* 0x000fe20000000800 */
[----:B------:R-:W0:Y:S07]  /*0010*/  S2R R3, SR_TID.X ;  /* 0x0000000000037919 */ /* 0x000e2e0000002100 */
[----:B------:R-:W0:Y:S01]  /*0020*/  S2UR UR4, SR_CTAID.X ;  /* 0x00000000000479c3 */ /* 0x000e220000002500 */
[----:B------:R-:W1:Y:S07]  /*0030*/  LDCU UR5, c[0x0][0x398] ;  /* 0x00007300ff0577ac */ /* 0x000e6e0008000800 */
[----:B------:R-:W0:Y:S02]  /*0040*/  LDC R0, c[0x0][0x360] ;  /* 0x0000d800ff007b82 */ /* 0x000e240000000800 */
[----:B0-----:R-:W-:-:S05]  /*0050*/  IMAD R0, R0, UR4, R3 ;  /* 0x0000000400007c24 */ /* 0x001fca000f8e0203 */
[----:B-1----:R-:W-:-:S13]  /*0060*/  ISETP.GE.U32.AND P0, PT, R0, UR5, PT ;  /* 0x0000000500007c0c */ /* 0x002fda000bf06070 */
[----:B------:R-:W-:Y:S05]  /*0070*/  @P0 EXIT ;  /* 0x000000000000094d */ /* 0x000fea0003800000 */
[----:B------:R-:W0:Y:S01]  /*0080*/  LDCU UR8, c[0x0][0x39c] ;  /* 0x00007380ff0877ac */ /* 0x000e220008000800 */
[----:B------:R-:W-:Y:S01]  /*0090*/  CS2R R2, SRZ ;  /* 0x0000000000027805 */ /* 0x000fe2000001ff00 */
[----:B------:R-:W1:Y:S01]  /*00a0*/  LDCU.64 UR6, c[0x0][0x358] ;  /* 0x00006b00ff0677ac */ /* 0x000e620008000a00 */
[----:B0-----:R-:W-:-:S09]  /*00b0*/  UISETP.NE.AND UP0, UPT, UR8, URZ, UPT ;  /* 0x000000ff0800728c */ /* 0x001fd2000bf05270 */
[----:B-1----:R-:W-:Y:S05]  /*00c0*/  BRA.U !UP0, `(.L_x_0) ;  /* 0x0000000d08087547 */ /* 0x002fea000b800000 */
[----:B------:R-:W-:Y:S01]  /*00d0*/  UISETP.GE.U32.AND UP0, UPT, UR8, 0x10, UPT ;  /* 0x000000100800788c */ /* 0x000fe2000bf06070 */
[----:B------:R-:W-:Y:S01]  /*00e0*/  HFMA2 R27, -RZ, RZ, 0, 0 ;  /* 0x00000000ff1b7431 */ /* 0x000fe200000001ff */
[----:B------:R-:W-:Y:S01]  /*00f0*/  ULOP3.LUT UR4, UR8, 0xf, URZ, 0xc0, !UPT ;  /* 0x0000000f08047892 */ /* 0x000fe2000f8ec0ff */
[----:B------:R-:W-:-:S03]  /*0100*/  CS2R R2, SRZ ;  /* 0x0000000000027805 */ /* 0x000fc6000001ff00 */
[----:B------:R-:W-:-:S03]  /*0110*/  UISETP.NE.AND UP1, UPT, UR4, URZ, UPT ;  /* 0x000000ff0400728c */ /* 0x000fc6000bf25270 */
[----:B------:R-:W-:Y:S08]  /*0120*/  BRA.U !UP0, `(.L_x_1) ;  /* 0x0000000508687547 */ /* 0x000ff0000b800000 */
[----:B------:R-:W-:Y:S01]  /*0130*/  ULOP3.LUT UR5, UR8, 0xfffffff0, URZ, 0xc0, !UPT ;  /* 0xfffffff008057892 */ /* 0x000fe2000f8ec0ff */
[----:B------:R-:W-:Y:S02]  /*0140*/  MOV R25, RZ ;  /* 0x000000ff00197202 */ /* 0x000fe40000000f00 */
[----:B------:R-:W-:-:S03]  /*0150*/  CS2R R2, SRZ ;  /* 0x0000000000027805 */ /* 0x000fc6000001ff00 */
[----:B------:R-:W-:-:S07]  /*0160*/  MOV R27, UR5 ;  /* 0x00000005001b7c02 */ /* 0x000fce0008000f00 */
.L_x_2:
[----:B------:R-:W0:Y:S01]  /*0170*/  LDC.64 R4, c[0x0][0x380] ;  /* 0x0000e000ff047b82 */ /* 0x000e220000000a00 */
[----:B------:R-:W-:-:S05]  /*0180*/  IMAD R29, R0, UR8, R25 ;  /* 0x00000008001d7c24 */ /* 0x000fca000f8e0219 */
[C---:B------:R-:W-:Y:S02]  /*0190*/  IADD3 R11, PT, PT, R29.reuse, 0x1, RZ ;  /* 0x000000011d0b7810 */ /* 0x040fe40007ffe0ff */
[----:B------:R-:W1:Y:S01]  /*01a0*/  LDC.64 R6, c[0x0][0x388] ;  /* 0x0000e200ff067b82 */ /* 0x000e620000000a00 */
[C---:B------:R-:W-:Y:S01]  /*01b0*/  IADD3 R15, PT, PT, R29.reuse, 0x2, RZ ;  /* 0x000000021d0f7810 */ /* 0x040fe20007ffe0ff */
[----:B0-----:R-:W-:-:S04]  /*01c0*/  IMAD.WIDE.U32 R12, R29, 0x8, R4 ;  /* 0x000000081d0c7825 */ /* 0x001fc800078e0004 */
[----:B------:R-:W-:Y:S02]  /*01d0*/  IMAD.WIDE.U32 R10, R11, 0x8, R4 ;  /* 0x000000080b0a7825 */ /* 0x000fe400078e0004 */
[----:B------:R-:W2:Y:S02]  /*01e0*/  LDG.E.64 R12, desc[UR6][R12.64] ;  /* 0x000000060c0c7981 */ /* 0x000ea4000c1e1b00 */
[----:B-1----:R-:W-:Y:S02]  /*01f0*/  IMAD.WIDE.U32 R6, R25, 0x8, R6 ;  /* 0x0000000819067825 */ /* 0x002fe400078e0006 */
[----:B------:R-:W3:Y:S04]  /*0200*/  LDG.E.64 R10, desc[UR6][R10.64] ;  /* 0x000000060a0a7981 */ /* 0x000ee8000c1e1b00 */
[----:B------:R-:W2:Y:S01]  /*0210*/  LDG.E.64 R18, desc[UR6][R6.64] ;  /* 0x0000000606127981 */ /* 0x000ea2000c1e1b00 */
[----:B------:R-:W-:-:S03]  /*0220*/  IMAD.WIDE.U32 R14, R15, 0x8, R4 ;  /* 0x000000080f0e7825 */ /* 0x000fc600078e0004 */
[----:B------:R-:W3:Y:S04]  /*0230*/  LDG.E.64 R16, desc[UR6][R6.64+0x8] ;  /* 0x0000080606107981 */ /* 0x000ee8000c1e1b00 */
[----:B------:R-:W4:Y:S04]  /*0240*/  LDG.E.64 R22, desc[UR6][R6.64+0x10] ;  /* 0x0000100606167981 */ /* 0x000f28000c1e1b00 */
[----:B------:R-:W4:Y:S01]  /*0250*/  LDG.E.64 R14, desc[UR6][R14.64] ;  /* 0x000000060e0e7981 */ /* 0x000f22000c1e1b00 */
[----:B------:R-:W-:-:S03]  /*0260*/  IADD3 R9, PT, PT, R29, 0x3, RZ ;  /* 0x000000031d097810 */ /* 0x000fc60007ffe0ff */
[----:B------:R-:W5:Y:S02]  /*0270*/  LDG.E.64 R20, desc[UR6][R6.64+0x28] ;  /* 0x0000280606147981 */ /* 0x000f64000c1e1b00 */
[----:B------:R-:W-:-:S06]  /*0280*/  IMAD.WIDE.U32 R8, R9, 0x8, R4 ;  /* 0x0000000809087825 */ /* 0x000fcc00078e0004 */
[----:B------:R-:W5:Y:S01]  /*0290*/  LDG.E.64 R8, desc[UR6][R8.64] ;  /* 0x0000000608087981 */ /* 0x000f62000c1e1b00 */
[----:B--2---:R-:W-:Y:S01]  /*02a0*/  DFMA R18, R12, R18, R2 ;  /* 0x000000120c12722b */ /* 0x004fe20000000002 */
[----:B------:R-:W-:Y:S02]  /*02b0*/  IADD3 R13, PT, PT, R29, 0x4, RZ ;  /* 0x000000041d0d7810 */ /* 0x000fe40007ffe0ff */
[----:B------:R-:W5:Y:S03]  /*02c0*/  LDG.E.64 R2, desc[UR6][R6.64+0x18] ;  /* 0x0000180606027981 */ /* 0x000f66000c1e1b00 */
[--C-:B------:R-:W-:Y:S02]  /*02d0*/  IMAD.WIDE.U32 R12, R13, 0x8, R4.reuse ;  /* 0x000000080d0c7825 */ /* 0x100fe400078e0004 */
[----:B---3--:R-:W-:Y:S01]  /*02e0*/  DFMA R16, R10, R16, R18 ;  /* 0x000000100a10722b */ /* 0x008fe20000000012 */
[----:B------:R-:W-:Y:S01]  /*02f0*/  IADD3 R11, PT, PT, R29, 0x5, RZ ;  /* 0x000000051d0b7810 */ /* 0x000fe20007ffe0ff */
[----:B------:R-:W2:Y:S04]  /*0300*/  LDG.E.64 R18, desc[UR6][R6.64+0x20] ;  /* 0x0000200606127981 */ /* 0x000ea8000c1e1b00 */
[----:B------:R-:W2:Y:S01]  /*0310*/  LDG.E.64 R12, desc[UR6][R12.64] ;  /* 0x000000060c0c7981 */ /* 0x000ea2000c1e1b00 */
[--C-:B------:R-:W-:Y:S01]  /*0320*/  IMAD.WIDE.U32 R10, R11, 0x8, R4.reuse ;  /* 0x000000080b0a7825 */ /* 0x100fe200078e0004 */
[----:B----4-:R-:W-:Y:S01]  /*0330*/  DFMA R22, R14, R22, R16 ;  /* 0x000000160e16722b */ /* 0x010fe20000000010 */
[----:B------:R-:W-:Y:S01]  /*0340*/  IADD3 R17, PT, PT, R29, 0x6, RZ ;  /* 0x000000061d117810 */ /* 0x000fe20007ffe0ff */
[----:B------:R-:W3:Y:S04]  /*0350*/  LDG.E.64 R14, desc[UR6][R6.64+0x30] ;  /* 0x00003006060e7981 */ /* 0x000ee8000c1e1b00 */
[----:B------:R-:W4:Y:S01]  /*0360*/  LDG.E.64 R10, desc[UR6][R10.64] ;  /* 0x000000060a0a7981 */ /* 0x000f22000c1e1b00 */
[----:B------:R-:W-:-:S06]  /*0370*/  IMAD.WIDE.U32 R16, R17, 0x8, R4 ;  /* 0x0000000811107825 */ /* 0x000fcc00078e0004 */
[----:B------:R-:W3:Y:S01]  /*0380*/  LDG.E.64 R16, desc[UR6][R16.64] ;  /* 0x0000000610107981 */ /* 0x000ee2000c1e1b00 */
[----:B-----5:R-:W-:Y:S01]  /*0390*/  DFMA R2, R8, R2, R22 ;  /* 0x000000020802722b */ /* 0x020fe20000000016 */
[----:B------:R-:W-:Y:S02]  /*03a0*/  IADD3 R9, PT, PT, R29, 0x7, RZ ;  /* 0x000000071d097810 */ /* 0x000fe40007ffe0ff */
[----:B------:R-:W5:Y:S03]  /*03b0*/  LDG.E.64 R22, desc[UR6][R6.64+0x50] ;  /* 0x0000500606167981 */ /* 0x000f66000c1e1b00 */
[----:B------:R-:W-:Y:S02]  /*03c0*/  IMAD.WIDE.U32 R8, R9, 0x8, R4 ;  /* 0x0000000809087825 */ /* 0x000fe400078e0004 */
[----:B--2---:R-:W-:-:S04]  /*03d0*/  DFMA R18, R12, R18, R2 ;  /* 0x000000120c12722b */ /* 0x004fc80000000002 */
[----:B------:R-:W2:Y:S01]  /*03e0*/  LDG.E.64 R8, desc[UR6][R8.64] ;  /* 0x0000000608087981 */ /* 0x000ea2000c1e1b00 */
[----:B------:R-:W-:-:S03]  /*03f0*/  IADD3 R13, PT, PT, R29, 0x8, RZ ;  /* 0x000000081d0d7810 */ /* 0x000fc60007ffe0ff */
[----:B------:R-:W2:Y:S02]  /*0400*/  LDG.E.64 R2, desc[UR6][R6.64+0x38] ;  /* 0x0000380606027981 */ /* 0x000ea4000c1e1b00 */
[--C-:B------:R-:W-:Y:S01]  /*0410*/  IMAD.WIDE.U32 R12, R13, 0x8, R4.reuse ;  /* 0x000000080d0c7825 */ /* 0x100fe200078e0004 */
[----:B----4-:R-:W-:Y:S01]  /*0420*/  DFMA R20, R10, R20, R18 ;  /* 0x000000140a14722b */ /* 0x010fe20000000012 */
[----:B------:R-:W-:Y:S01]  /*0430*/  IADD3 R19, PT, PT, R29, 0x9, RZ ;  /* 0x000000091d137810 */ /* 0x000fe20007ffe0ff */
[----:B------:R-:W4:Y:S04]  /*0440*/  LDG.E.64 R10, desc[UR6][R6.64+0x40] ;  /* 0x00004006060a7981 */ /* 0x000f28000c1e1b00 */
[----:B------:R-:W4:Y:S01]  /*0450*/  LDG.E.64 R12, desc[UR6][R12.64] ;  /* 0x000000060c0c7981 */ /* 0x000f22000c1e1b00 */
[--C-:B------:R-:W-:Y:S01]  /*0460*/  IMAD.WIDE.U32 R18, R19, 0x8, R4.reuse ;  /* 0x0000000813127825 */ /* 0x100fe200078e0004 */
[----:B---3--:R-:W-:Y:S01]  /*0470*/  DFMA R14, R16, R14, R20 ;  /* 0x0000000e100e722b */ /* 0x008fe20000000014 */
[----:B------:R-:W-:Y:S01]  /*0480*/  IADD3 R21, PT, PT, R29, 0xa, RZ ;  /* 0x0000000a1d157810 */ /* 0x000fe20007ffe0ff */
[----:B------:R-:W3:Y:S04]  /*0490*/  LDG.E.64 R16, desc[UR6][R6.64+0x48] ;  /* 0x0000480606107981 */ /* 0x000ee8000c1e1b00 */
[----:B------:R-:W3:Y:S01]  /*04a0*/  LDG.E.64 R18, desc[UR6][R18.64] ;  /* 0x0000000612127981 */ /* 0x000ee2000c1e1b00 */
[----:B------:R-:W-:-:S06]  /*04b0*/  IMAD.WIDE.U32 R20, R21, 0x8, R4 ;  /* 0x0000000815147825 */ /* 0x000fcc00078e0004 */
[----:B------:R-:W5:Y:S01]  /*04c0*/  LDG.E.64 R20, desc[UR6][R20.64] ;  /* 0x0000000614147981 */ /* 0x000f62000c1e1b00 */
[----:B--2---:R-:W-:Y:S01]  /*04d0*/  DFMA R8, R8, R2, R14 ;  /* 0x000000020808722b */ /* 0x004fe2000000000e */
[----:B------:R-:W-:Y:S02]  /*04e0*/  IADD3 R3, PT, PT, R29, 0xb, RZ ;  /* 0x0000000b1d037810 */ /* 0x000fe40007ffe0ff */
[----:B------:R-:W2:Y:S03]  /*04f0*/  LDG.E.64 R14, desc[UR6][R6.64+0x60] ;  /* 0x00006006060e7981 */ /* 0x000ea6000c1e1b00 */
[--C-:B------:R-:W-:Y:S02]  /*0500*/  IMAD.WIDE.U32 R2, R3, 0x8, R4.reuse ;  /* 0x0000000803027825 */ /* 0x100fe400078e0004 */
        /* <DEDUP_REMOVED lines=8> */
[----:B------:R-:W2:Y:S01]  /*0590*/  LDG.E.64 R12, desc[UR6][R12.64] ;  /* 0x000000060c0c7981 */ /* 0x000ea2000c1e1b00 */
[----:B------:R-:W-:Y:S01]  /*05a0*/  IMAD.WIDE.U32 R16, R17, 0x8, R4 ;  /* 0x0000000811107825 */ /* 0x000fe200078e0004 */
[----:B-----5:R-:W-:Y:S01]  /*05b0*/  DFMA R10, R20, R22, R10 ;  /* 0x00000016140a722b */ /* 0x020fe2000000000a */
[----:B------:R-:W-:-:S02]  /*05c0*/  IADD3 R21, PT, PT, R29, 0xe, RZ ;  /* 0x0000000e1d157810 */ /* 0x000fc40007ffe0ff */
[----:B------:R-:W-:Y:S02]  /*05d0*/  VIADD R23, R29, 0xf ;  /* 0x0000000f1d177836 */ /* 0x000fe40000000000 */
[----:B------:R-:W3:Y:S01]  /*05e0*/  LDG.E.64 R16, desc[UR6][R16.64] ;  /* 0x0000000610107981 */ /* 0x000ee2000c1e1b00 */
[----:B------:R-:W-:-:S03]  /*05f0*/  IMAD.WIDE.U32 R20, R21, 0x8, R4 ;  /* 0x0000000815147825 */ /* 0x000fc600078e0004 */
[----:B------:R-:W5:Y:S01]  /*0600*/  LDG.E.64 R28, desc[UR6][R6.64+0x78] ;  /* 0x00007806061c7981 */ /* 0x000f62000c1e1b00 */
[----:B------:R-:W-:-:S03]  /*0610*/  IMAD.WIDE.U32 R22, R23, 0x8, R4 ;  /* 0x0000000817167825 */ /* 0x000fc600078e0004 */
[----:B------:R-:W5:Y:S04]  /*0620*/  LDG.E.64 R4, desc[UR6][R20.64] ;  /* 0x0000000614047981 */ /* 0x000f68000c1e1b00 */
[----:B------:R-:W5:Y:S04]  /*0630*/  LDG.E.64 R22, desc[UR6][R22.64] ;  /* 0x0000000616167981 */ /* 0x000f68000c1e1b00 */
[----:B------:R-:W5:Y:S01]  /*0640*/  LDG.E.64 R20, desc[UR6][R6.64+0x70] ;  /* 0x0000700606147981 */ /* 0x000f62000c1e1b00 */
[----:B------:R-:W-:-:S04]  /*0650*/  IADD3 R25, PT, PT, R25, 0x10, RZ ;  /* 0x0000001019197810 */ /* 0x000fc80007ffe0ff */
[----:B------:R-:W-:Y:S01]  /*0660*/  ISETP.NE.AND P0, PT, R25, R27, PT ;  /* 0x0000001b1900720c */ /* 0x000fe20003f05270 */
[----:B----4-:R-:W-:-:S08]  /*0670*/  DFMA R2, R2, R8, R10 ;  /* 0x000000080202722b */ /* 0x010fd0000000000a */
[----:B--2---:R-:W-:-:S08]  /*0680*/  DFMA R2, R12, R14, R2 ;  /* 0x0000000e0c02722b */ /* 0x004fd00000000002 */
[----:B---3--:R-:W-:-:S08]  /*0690*/  DFMA R2, R16, R18, R2 ;  /* 0x000000121002722b */ /* 0x008fd00000000002 */
[----:B-----5:R-:W-:-:S08]  /*06a0*/  DFMA R2, R4, R20, R2 ;  /* 0x000000140402722b */ /* 0x020fd00000000002 */
[----:B------:R-:W-:Y:S01]  /*06b0*/  DFMA R2, R22, R28, R2 ;  /* 0x0000001c1602722b */ /* 0x000fe20000000002 */
[----:B------:R-:W-:Y:S10]  /*06c0*/  @P0 BRA `(.L_x_2) ;  /* 0xfffffff800a80947 */ /* 0x000ff4000383ffff */
.L_x_1:
[----:B------:R-:W-:Y:S05]  /*06d0*/  BRA.U !UP1, `(.L_x_0) ;  /* 0x0000000509847547 */ /* 0x000fea000b800000 */
[----:B------:R-:W-:Y:S02]  /*06e0*/  UISETP.GE.U32.AND UP0, UPT, UR4, 0x8, UPT ;  /* 0x000000080400788c */ /* 0x000fe4000bf06070 */
[----:B------:R-:W-:-:S04]  /*06f0*/  ULOP3.LUT UR5, UR8, 0x7, URZ, 0xc0, !UPT ;  /* 0x0000000708057892 */ /* 0x000fc8000f8ec0ff */
[----:B------:R-:W-:-:S03]  /*0700*/  UISETP.NE.AND UP1, UPT, UR5, URZ, UPT ;  /* 0x000000ff0500728c */ /* 0x000fc6000bf25270 */
[----:B------:R-:W-:Y:S08]  /*0710*/  BRA.U !UP0, `(.L_x_3) ;  /* 0x0000000108b07547 */ /* 0x000ff0000b800000 */
        /* <DEDUP_REMOVED lines=10> */
[----:B------:R-:W2:Y:S04]  /*07c0*/  LDG.E.64 R12, desc[UR6][R4.64] ;  /* 0x00000006040c7981 */ /* 0x000ea8000c1e1b00 */
[----:B------:R-:W3:Y:S01]  /*07d0*/  LDG.E.64 R24, desc[UR6][R4.64+0x8] ;  /* 0x0000080604187981 */ /* 0x000ee2000c1e1b00 */
[----:B------:R-:W-:-:S03]  /*07e0*/  IMAD.WIDE.U32 R20, R21, 0x8, R6 ;  /* 0x0000000815147825 */ /* 0x000fc600078e0006 */
[----:B------:R-:W4:Y:S04]  /*07f0*/  LDG.E.64 R18, desc[UR6][R4.64+0x10] ;  /* 0x0000100604127981 */ /* 0x000f28000c1e1b00 */
[----:B------:R-:W4:Y:S01]  /*0800*/  LDG.E.64 R20, desc[UR6][R20.64] ;  /* 0x0000000614147981 */ /* 0x000f22000c1e1b00 */
[----:B------:R-:W-:-:S05]  /*0810*/  IADD3 R11, PT, PT, R17, 0x3, RZ ;  /* 0x00000003110b7810 */ /* 0x000fca0007ffe0ff */
[----:B------:R-:W-:-:S06]  /*0820*/  IMAD.WIDE.U32 R10, R11, 0x8, R6 ;  /* 0x000000080b0a7825 */ /* 0x000fcc00078e0006 */
[----:B------:R-:W5:Y:S01]  /*0830*/  LDG.E.64 R10, desc[UR6][R10.64] ;  /* 0x000000060a0a7981 */ /* 0x000f62000c1e1b00 */
[----:B------:R-:W-:-:S05]  /*0840*/  IADD3 R23, PT, PT, R17, 0x6, RZ ;  /* 0x0000000611177810 */ /* 0x000fca0007ffe0ff */
[--C-:B------:R-:W-:Y:S02]  /*0850*/  IMAD.WIDE.U32 R28, R23, 0x8, R6.reuse ;  /* 0x00000008171c7825 */ /* 0x100fe400078e0006 */
        /* <DEDUP_REMOVED lines=9> */
[----:B------:R-:W-:Y:S01]  /*08f0*/  IMAD.WIDE.U32 R14, R15, 0x8, R6 ;  /* 0x000000080f0e7825 */ /* 0x000fe200078e0006 */
[----:B----4-:R-:W-:-:S02]  /*0900*/  DFMA R18, R20, R18, R24 ;  /* 0x000000121412722b */ /* 0x010fc40000000018 */
[----:B------:R-:W3:Y:S04]  /*0910*/  LDG.E.64 R20, desc[UR6][R4.64+0x28] ;  /* 0x0000280604147981 */ /* 0x000ee8000c1e1b00 */
[----:B------:R-:W3:Y:S01]  /*0920*/  LDG.E.64 R14, desc[UR6][R14.64] ;  /* 0x000000060e0e7981 */ /* 0x000ee2000c1e1b00 */
[----:B------:R-:W-:-:S03]  /*0930*/  IADD3 R25, PT, PT, R17, 0x7, RZ ;  /* 0x0000000711197810 */ /* 0x000fc60007ffe0ff */
[----:B------:R-:W4:Y:S02]  /*0940*/  LDG.E.64 R16, desc[UR6][R28.64] ;  /* 0x000000061c107981 */ /* 0x000f24000c1e1b00 */
[----:B------:R-:W-:Y:S02]  /*0950*/  IMAD.WIDE.U32 R6, R25, 0x8, R6 ;  /* 0x0000000819067825 */ /* 0x000fe400078e0006 */
[----:B------:R-:W4:Y:S04]  /*0960*/  LDG.E.64 R24, desc[UR6][R4.64+0x38] ;  /* 0x0000380604187981 */ /* 0x000f28000c1e1b00 */
[----:B------:R-:W4:Y:S01]  /*0970*/  LDG.E.64 R6, desc[UR6][R6.64] ;  /* 0x0000000606067981 */ /* 0x000f22000c1e1b00 */
[----:B------:R-:W-:Y:S01]  /*0980*/  IADD3 R27, PT, PT, R27, 0x8, RZ ;  /* 0x000000081b1b7810 */ /* 0x000fe20007ffe0ff */
[----:B-----5:R-:W-:-:S08]  /*0990*/  DFMA R10, R10, R12, R18 ;  /* 0x0000000c0a0a722b */ /* 0x020fd00000000012 */
[----:B--2---:R-:W-:-:S08]  /*09a0*/  DFMA R2, R2, R8, R10 ;  /* 0x000000080202722b */ /* 0x004fd0000000000a */
[----:B---3--:R-:W-:-:S08]  /*09b0*/  DFMA R2, R14, R20, R2 ;  /* 0x000000140e02722b */ /* 0x008fd00000000002 */
[----:B----4-:R-:W-:-:S08]  /*09c0*/  DFMA R2, R16, R22, R2 ;  /* 0x000000161002722b */ /* 0x010fd00000000002 */
[----:B------:R-:W-:-:S11]  /*09d0*/  DFMA R2, R6, R24, R2 ;  /* 0x000000180602722b */ /* 0x000fd60000000002 */
.L_x_3:
[----:B------:R-:W-:Y:S05]  /*09e0*/  BRA.U !UP1, `(.L_x_0) ;  /* 0x0000000109c07547 */ /* 0x000fea000b800000 */
[----:B------:R-:W-:Y:S02]  /*09f0*/  UISETP.GE.U32.AND UP0, UPT, UR5, 0x4, UPT ;  /* 0x000000040500788c */ /* 0x000fe4000bf06070 */
[----:B------:R-:W-:-:S04]  /*0a00*/  ULOP3.LUT UR4, UR8, 0x3, URZ, 0xc0, !UPT ;  /* 0x0000000308047892 */ /* 0x000fc8000f8ec0ff */
[----:B------:R-:W-:-:S03]  /*0a10*/  UISETP.NE.AND UP1, UPT, UR4, URZ, UPT ;  /* 0x000000ff0400728c */ /* 0x000fc6000bf25270 */
[----:B------:R-:W-:Y:S08]  /*0a20*/  BRA.U !UP0, `(.L_x_4) ;  /* 0x0000000108607547 */ /* 0x000ff0000b800000 */
[----:B------:R-:W0:Y:S01]  /*0a30*/  LDC.64 R4, c[0x0][0x380] ;  /* 0x0000e000ff047b82 */ /* 0x000e220000000a00 */
[----:B------:R-:W-:-:S04]  /*0a40*/  IMAD R9, R0, UR8, R27 ;  /* 0x0000000800097c24 */ /* 0x000fc8000f8e021b */
[----:B------:R-:W-:-:S03]  /*0a50*/  VIADD R13, R9, 0x1 ;  /* 0x00000001090d7836 */ /* 0x000fc60000000000 */
        /* <DEDUP_REMOVED lines=9> */
[----:B------:R-:W3:Y:S01]  /*0af0*/  LDG.E.64 R6, desc[UR6][R18.64+0x8] ;  /* 0x0000080612067981 */ /* 0x000ee2000c1e1b00 */
[----:B------:R-:W-:-:S03]  /*0b00*/  IADD3 R21, PT, PT, R9, 0x3, RZ ;  /* 0x0000000309157810 */ /* 0x000fc60007ffe0ff */
[----:B------:R-:W4:Y:S02]  /*0b10*/  LDG.E.64 R8, desc[UR6][R18.64+0x10] ;  /* 0x0000100612087981 */ /* 0x000f24000c1e1b00 */
[----:B------:R-:W-:Y:S02]  /*0b20*/  IMAD.WIDE.U32 R20, R21, 0x8, R4 ;  /* 0x0000000815147825 */ /* 0x000fe400078e0004 */
[----:B------:R-:W4:Y:S04]  /*0b30*/  LDG.E.64 R10, desc[UR6][R10.64] ;  /* 0x000000060a0a7981 */ /* 0x000f28000c1e1b00 */
[----:B------:R-:W5:Y:S04]  /*0b40*/  LDG.E.64 R4, desc[UR6][R18.64+0x18] ;  /* 0x0000180612047981 */ /* 0x000f68000c1e1b00 */
[----:B------:R-:W5:Y:S01]  /*0b50*/  LDG.E.64 R20, desc[UR6][R20.64] ;  /* 0x0000000614147981 */ /* 0x000f62000c1e1b00 */
[----:B------:R-:W-:Y:S01]  /*0b60*/  IADD3 R27, PT, PT, R27, 0x4, RZ ;  /* 0x000000041b1b7810 */ /* 0x000fe20007ffe0ff */
[----:B--2---:R-:W-:-:S08]  /*0b70*/  DFMA R14, R14, R16, R2 ;  /* 0x000000100e0e722b */ /* 0x004fd00000000002 */
[----:B---3--:R-:W-:-:S08]  /*0b80*/  DFMA R6, R12, R6, R14 ;  /* 0x000000060c06722b */ /* 0x008fd0000000000e */
[----:B----4-:R-:W-:-:S08]  /*0b90*/  DFMA R6, R10, R8, R6 ;  /* 0x000000080a06722b */ /* 0x010fd00000000006 */
[----:B-----5:R-:W-:-:S11]  /*0ba0*/  DFMA R2, R20, R4, R6 ;  /* 0x000000041402722b */ /* 0x020fd60000000006 */
.L_x_4:
[----:B------:R-:W-:Y:S05]  /*0bb0*/  BRA.U !UP1, `(.L_x_0) ;  /* 0x00000001094c7547 */ /* 0x000fea000b800000 */
[----:B------:R-:W0:Y:S01]  /*0bc0*/  LDC.64 R4, c[0x0][0x388] ;  /* 0x0000e200ff047b82 */ /* 0x000e220000000a00 */
[----:B------:R-:W-:-:S07]  /*0bd0*/  UIADD3 UR4, UPT, UPT, -UR4, URZ, URZ ;  /* 0x000000ff04047290 */ /* 0x000fce000fffe1ff */
[----:B------:R-:W1:Y:S01]  /*0be0*/  LDC.64 R8, c[0x0][0x380] ;  /* 0x0000e000ff087b82 */ /* 0x000e620000000a00 */
[----:B0-----:R-:W-:-:S04]  /*0bf0*/  IMAD.WIDE.U32 R4, R27, 0x8, R4 ;  /* 0x000000081b047825 */ /* 0x001fc800078e0004 */
[----:B------:R-:W-:Y:S01]  /*0c00*/  IMAD R27, R0, UR8, R27 ;  /* 0x00000008001b7c24 */ /* 0x000fe2000f8e021b */
[----:B------:R-:W-:Y:S02]  /*0c10*/  MOV R10, R4 ;  /* 0x00000004000a7202 */ /* 0x000fe40000000f00 */
[----:B------:R-:W-:-:S07]  /*0c20*/  MOV R11, R5 ;  /* 0x00000005000b7202 */ /* 0x000fce0000000f00 */
.L_x_5:
[----:B-1----:R-:W-:Y:S01]  /*0c30*/  IMAD.WIDE.U32 R4, R27, 0x8, R8 ;  /* 0x000000081b047825 */ /* 0x002fe200078e0008 */
[----:B------:R-:W-:Y:S02]  /*0c40*/  MOV R6, R10 ;  /* 0x0000000a00067202 */ /* 0x000fe40000000f00 */
[----:B------:R-:W-:-:S03]  /*0c50*/  MOV R7, R11 ;  /* 0x0000000b00077202 */ /* 0x000fc60000000f00 */
[----:B------:R-:W2:Y:S04]  /*0c60*/  LDG.E.64 R4, desc[UR6][R4.64] ;  /* 0x0000000604047981 */ /* 0x000ea8000c1e1b00 */
[----:B------:R-:W2:Y:S01]  /*0c70*/  LDG.E.64 R6, desc[UR6][R6.64] ;  /* 0x0000000606067981 */ /* 0x000ea2000c1e1b00 */
[----:B------:R-:W-:Y:S01]  /*0c80*/  UIADD3 UR4, UPT, UPT, UR4, 0x1, URZ ;  /* 0x0000000104047890 */ /* 0x000fe2000fffe0ff */
[----:B------:R-:W-:Y:S02]  /*0c90*/  IADD3 R10, P0, PT, R10, 0x8, RZ ;  /* 0x000000080a0a7810 */ /* 0x000fe40007f1e0ff */
[----:B------:R-:W-:Y:S01]  /*0ca0*/  IADD3 R27, PT, PT, R27, 0x1, RZ ;  /* 0x000000011b1b7810 */ /* 0x000fe20007ffe0ff */
[----:B------:R-:W-:Y:S01]  /*0cb0*/  UISETP.NE.AND UP0, UPT, UR4, URZ, UPT ;  /* 0x000000ff0400728c */ /* 0x000fe2000bf05270 */
[----:B------:R-:W-:Y:S01]  /*0cc0*/  IADD3.X R11, PT, PT, RZ, R11, RZ, P0, !PT ;  /* 0x0000000bff0b7210 */ /* 0x000fe200007fe4ff */
[----:B--2---:R-:W-:-:S07]  /*0cd0*/  DFMA R2, R4, R6, R2 ;  /* 0x000000060402722b */ /* 0x004fce0000000002 */
[----:B------:R-:W-:Y:S05]  /*0ce0*/  BRA.U UP0, `(.L_x_5) ;  /* 0xfffffffd00d07547 */ /* 0x000fea000b83ffff */
.L_x_0:
[----:B------:R-:W0:Y:S02]  /*0cf0*/  LDC.64 R4, c[0x0][0x390] ;  /* 0x0000e400ff047b82 */ /* 0x000e240000000a00 */
[----:B0-----:R-:W-:-:S05]  /*0d00*/  IMAD.WIDE.U32 R4, R0, 0x8, R4 ;  /* 0x0000000800047825 */ /* 0x001fca00078e0004 */
[----:B------:R-:W-:Y:S01]  /*0d10*/  STG.E.64 desc[UR6][R4.64], R2 ;  /* 0x0000000204007986 */ /* 0x000fe2000c101b06 */
[----:B------:R-:W-:Y:S05]  /*0d20*/  EXIT ;  /* 0x000000000000794d */ /* 0x000fea0003800000 */
.L_x_6:
[----:B------:R-:W-:-:S00]  /*0d30*/  BRA `(.L_x_6) ;  /* 0xfffffffc00fc7947 */ /* 0x000fc0000383ffff */
[----:B------:R-:W-:-:S00]  /*0d40*/  NOP ;  /* 0x0000000000007918 */ /* 0x000fc00000000000 */
        /* <DEDUP_REMOVED lines=11> */
.L_x_7:


//--------------------- .nv.shared.reserved.0     --------------------------
	.section	.nv.shared.reserved.0,"aw",@nobits
	.weak		__nv_reservedSMEM_offset_0_alias
	.size		__nv_reservedSMEM_offset_0_alias, 0, 64
	.other		__nv_reservedSMEM_offset_0_alias,@"STO_CUDA_RESERVED_SHARED STV_DEFAULT"
__nv_reservedSMEM_offset_0_alias:
	.zero		0
	.zero		64


//--------------------- .nv.constant0._Z22matrixVectorMultKernelPKdS0_Pdjj --------------------------
	.section	.nv.constant0._Z22matrixVectorMultKernelPKdS0_Pdjj,"a",@progbits
	.sectionflags	@""
	.align	4
.nv.constant0._Z22matrixVectorMultKernelPKdS0_Pdjj:
	.zero		928


//--------------------- SYMBOLS --------------------------

	.type		.nv.reservedSmem.offset0,@object
	.size		.nv.reservedSmem.offset0,0x4
